	.headerflags	@"EF_CUDA_TEXMODE_UNIFIED EF_CUDA_64BIT_ADDRESS EF_CUDA_ACCELERATORS EF_CUDA_SM90 EF_CUDA_VIRTUAL_SM(EF_CUDA_SM90)"
	.elftype	@"ET_EXEC"


//--------------------- .nv.info                  --------------------------
	.section	.nv.info,"",@"SHT_CUDA_INFO"
	.align	4


	//----- nvinfo : EIATTR_REGCOUNT
	.align		4
        /*0000*/ 	.byte	0x04, 0x2f
        /*0002*/ 	.short	(.L_1 - .L_0)
	.align		4
.L_0:
        /*0004*/ 	.word	index@(triton_poi_fused_convolution_relu_threshold_backward_9)
        /*0008*/ 	.word	0x0000000c


	//----- nvinfo : EIATTR_MIN_STACK_SIZE
	.align		4
.L_1:
        /*000c*/ 	.byte	0x04, 0x12
        /*000e*/ 	.short	(.L_3 - .L_2)
	.align		4
.L_2:
        /*0010*/ 	.word	index@(triton_poi_fused_convolution_relu_threshold_backward_9)
        /*0014*/ 	.word	0x00000000


	//----- nvinfo : EIATTR_FRAME_SIZE
	.align		4
.L_3:
        /*0018*/ 	.byte	0x04, 0x11
        /*001a*/ 	.short	(.L_5 - .L_4)
	.align		4
.L_4:
        /*001c*/ 	.word	index@(triton_poi_fused_convolution_relu_threshold_backward_9)
        /*0020*/ 	.word	0x00000000


	//----- nvinfo : EIATTR_MIN_STACK_SIZE
	.align		4
.L_5:
        /*0024*/ 	.byte	0x04, 0x12
        /*0026*/ 	.short	(.L_7 - .L_6)
	.align		4
.L_6:
        /*0028*/ 	.word	index@(triton_poi_fused_convolution_relu_threshold_backward_9)
        /*002c*/ 	.word	0x00000000
.L_7:


//--------------------- .nv.info.triton_poi_fused_convolution_relu_threshold_backward_9 --------------------------
	.section	.nv.info.triton_poi_fused_convolution_relu_threshold_backward_9,"",@"SHT_CUDA_INFO"
	.sectionflags	@""
	.align	4


	//----- nvinfo : EIATTR_CUDA_API_VERSION
	.align		4
        /*0000*/ 	.byte	0x04, 0x37
        /*0002*/ 	.short	(.L_9 - .L_8)
.L_8:
        /*0004*/ 	.word	0x0000007c


	//----- nvinfo : EIATTR_KPARAM_INFO
	.align		4
.L_9:
        /*0008*/ 	.byte	0x04, 0x17
        /*000a*/ 	.short	(.L_11 - .L_10)
.L_10:
        /*000c*/ 	.word	0x00000000
        /*0010*/ 	.short	0x0003
        /*0012*/ 	.short	0x0018
        /*0014*/ 	.byte	0x00, 0xf0, 0x11, 0x00


	//----- nvinfo : EIATTR_KPARAM_INFO
	.align		4
.L_11:
        /*0018*/ 	.byte	0x04, 0x17
        /*001a*/ 	.short	(.L_13 - .L_12)
.L_12:
        /*001c*/ 	.word	0x00000000
        /*0020*/ 	.short	0x0002
        /*0022*/ 	.short	0x0010
        /*0024*/ 	.byte	0x00, 0xf4, 0x21, 0x00


	//----- nvinfo : EIATTR_KPARAM_INFO
	.align		4
.L_13:
        /*0028*/ 	.byte	0x04, 0x17
        /*002a*/ 	.short	(.L_15 - .L_14)
.L_14:
        /*002c*/ 	.word	0x00000000
        /*0030*/ 	.short	0x0001
        /*0032*/ 	.short	0x0008
        /*0034*/ 	.byte	0x00, 0xf4, 0x21, 0x00


	//----- nvinfo : EIATTR_KPARAM_INFO
	.align		4
.L_15:
        /*0038*/ 	.byte	0x04, 0x17
        /*003a*/ 	.short	(.L_17 - .L_16)
.L_16:
        /*003c*/ 	.word	0x00000000
        /*0040*/ 	.short	0x0000
        /*0042*/ 	.short	0x0000
        /*0044*/ 	.byte	0x00, 0xf4, 0x21, 0x00


	//----- nvinfo : EIATTR_SPARSE_MMA_MASK
	.align		4
.L_17:
        /*0048*/ 	.byte	0x03, 0x50
        /*004a*/ 	.short	0x0000


	//----- nvinfo : EIATTR_MAXREG_COUNT
	.align		4
        /*004c*/ 	.byte	0x03, 0x1b
        /*004e*/ 	.short	0x00ff


	//----- nvinfo : EIATTR_EXIT_INSTR_OFFSETS
	.align		4
        /*0050*/ 	.byte	0x04, 0x1c
        /*0052*/ 	.short	(.L_19 - .L_18)


	//   ....[0]....
.L_18:
        /*0054*/ 	.word	0x00000240


	//----- nvinfo : EIATTR_REQNTID
	.align		4
.L_19:
        /*0058*/ 	.byte	0x04, 0x10
        /*005a*/ 	.short	(.L_21 - .L_20)
.L_20:
        /*005c*/ 	.word	0x00000080
        /*0060*/ 	.word	0x00000001
        /*0064*/ 	.word	0x00000001


	//----- nvinfo : EIATTR_CBANK_PARAM_SIZE
	.align		4
.L_21:
        /*0068*/ 	.byte	0x03, 0x19
        /*006a*/ 	.short	0x001c


	//----- nvinfo : EIATTR_PARAM_CBANK
	.align		4
        /*006c*/ 	.byte	0x04, 0x0a
        /*006e*/ 	.short	(.L_23 - .L_22)
	.align		4
.L_22:
        /*0070*/ 	.word	index@(.nv.constant0.triton_poi_fused_convolution_relu_threshold_backward_9)
        /*0074*/ 	.short	0x0210
        /*0076*/ 	.short	0x001c


	//----- nvinfo : EIATTR_SW_WAR
	.align		4
.L_23:
        /*0078*/ 	.byte	0x04, 0x36
        /*007a*/ 	.short	(.L_25 - .L_24)
.L_24:
        /*007c*/ 	.word	0x00000008
.L_25:


//--------------------- .nv.callgraph             --------------------------
	.section	.nv.callgraph,"",@"SHT_CUDA_CALLGRAPH"
	.align	4
	.sectionentsize	8
	.align		4
        /*0000*/ 	.word	0x00000000
	.align		4
        /*0004*/ 	.word	0xffffffff
	.align		4
        /*0008*/ 	.word	0x00000000
	.align		4
        /*000c*/ 	.word	0xfffffffe
	.align		4
        /*0010*/ 	.word	0x00000000
	.align		4
        /*0014*/ 	.word	0xfffffffd
	.align		4
        /*0018*/ 	.word	0x00000000
	.align		4
        /*001c*/ 	.word	0xfffffffc


//--------------------- .text.triton_poi_fused_convolution_relu_threshold_backward_9 --------------------------
	.section	.text.triton_poi_fused_convolution_relu_threshold_backward_9,"ax",@progbits
	.align	128
        .global         triton_poi_fused_convolution_relu_threshold_backward_9
        .type           triton_poi_fused_convolution_relu_threshold_backward_9,@function
        .size           triton_poi_fused_convolution_relu_threshold_backward_9,(.L_x_1 - triton_poi_fused_convolution_relu_threshold_backward_9)
        .other          triton_poi_fused_convolution_relu_threshold_backward_9,@"STO_CUDA_ENTRY STV_DEFAULT"
triton_poi_fused_convolution_relu_threshold_backward_9:
.text.triton_poi_fused_convolution_relu_threshold_backward_9:
[----:B------:R-:W-:Y:S01]  /*0000*/  LDC R1, c[0x0][0x28] ;  /* 0x00000a00ff017b82 */ /* 0x000fe20000000800 */
[----:B------:R-:W1:Y:S07]  /*0010*/  S2R R0, SR_TID.X ;  /* 0x0000000000007919 */ /* 0x000e6e0000002100 */
[----:B------:R-:W2:Y:S01]  /*0020*/  LDC.64 R2, c[0x0][0x210] ;  /* 0x00008400ff027b82 */ /* 0x000ea20000000a00 */
[----:B------:R-:W-:Y:S01]  /*0030*/  ULDC.64 UR4, c[0x0][0x208] ;  /* 0x0000820000047ab9 */ /* 0x000fe20000000a00 */
[----:B------:R-:W-:Y:S01]  /*0040*/  ULDC.64 UR6, c[0x0][0x220] ;  /* 0x0000880000067ab9 */ /* 0x000fe20000000a00 */
[----:B------:R-:W3:Y:S05]  /*0050*/  S2R R7, SR_CTAID.X ;  /* 0x0000000000077919 */ /* 0x000eea0000002500 */
[----:B------:R-:W4:Y:S01]  /*0060*/  LDC.64 R4, c[0x0][0x218] ;  /* 0x00008600ff047b82 */ /* 0x000f220000000a00 */
[----:B-1----:R-:W-:Y:S01]  /*0070*/  IMAD.SHL.U32 R0, R0, 0x2, RZ ;  /* 0x0000000200007824 */ /* 0x002fe200078e00ff */
[----:B---3--:R-:W-:-:S04]  /*0080*/  SHF.R.S32.HI R6, RZ, 0x17, R7 ;  /* 0x00000017ff067819 */ /* 0x008fc80000011407 */
[----:B------:R-:W-:Y:S02]  /*0090*/  LOP3.LUT R0, R0, 0xfe, RZ, 0xc0, !PT ;  /* 0x000000fe00007812 */ /* 0x000fe400078ec0ff */
[----:B------:R-:W-:-:S03]  /*00a0*/  SGXT R6, R6, 0x1 ;  /* 0x000000010606781a */ /* 0x000fc60000000200 */
[----:B------:R-:W-:-:S04]  /*00b0*/  IMAD R7, R7, 0x100, R0 ;  /* 0x0000010007077824 */ /* 0x000fc800078e0200 */
[----:B--2---:R-:W-:Y:S01]  /*00c0*/  IMAD.WIDE R2, R7, 0x4, R2 ;  /* 0x0000000407027825 */ /* 0x004fe200078e0202 */
[----:B------:R-:W-:-:S04]  /*00d0*/  LEA.HI R6, R6, R7, RZ, 0x2 ;  /* 0x0000000706067211 */ /* 0x000fc800078f10ff */
[--C-:B------:R-:W-:Y:S01]  /*00e0*/  SHF.R.S32.HI R0, RZ, 0x2, R6.reuse ;  /* 0x00000002ff007819 */ /* 0x100fe20000011406 */
[----:B------:R-:W2:Y:S01]  /*00f0*/  LDG.E.64 R2, desc[UR4][R2.64] ;  /* 0x0000000402027981 */ /* 0x000ea2000c1e1b00 */
[----:B------:R-:W-:-:S04]  /*0100*/  SHF.R.S32.HI R9, RZ, 0x1f, R6 ;  /* 0x0000001fff097819 */ /* 0x000fc80000011406 */
[----:B------:R-:W-:-:S04]  /*0110*/  LEA.HI R9, R9, R0, RZ, 0x8 ;  /* 0x0000000009097211 */ /* 0x000fc800078f40ff */
[----:B------:R-:W-:-:S05]  /*0120*/  LOP3.LUT R9, R9, 0xffffff00, RZ, 0xc0, !PT ;  /* 0xffffff0009097812 */ /* 0x000fca00078ec0ff */
[----:B------:R-:W-:-:S04]  /*0130*/  IMAD.IADD R9, R0, 0x1, -R9 ;  /* 0x0000000100097824 */ /* 0x000fc800078e0a09 */
[----:B----4-:R-:W-:-:S06]  /*0140*/  IMAD.WIDE R4, R9, 0x4, R4 ;  /* 0x0000000409047825 */ /* 0x010fcc00078e0204 */
[----:B------:R-:W2:Y:S02]  /*0150*/  LDG.E.EL R4, desc[UR4][R4.64] ;  /* 0x0000000404047981 */ /* 0x000ea4000c2e1900 */
[C-C-:B--2---:R-:W-:Y:S01]  /*0160*/  FADD R0, R2.reuse, R4.reuse ;  /* 0x0000000402007221 */ /* 0x144fe20000000000 */
[C---:B------:R-:W-:Y:S01]  /*0170*/  FADD R6, R3.reuse, R4 ;  /* 0x0000000403067221 */ /* 0x040fe20000000000 */
[-C--:B------:R-:W-:Y:S02]  /*0180*/  FSETP.GEU.AND P1, PT, R2, -R4.reuse, PT ;  /* 0x800000040200720b */ /* 0x080fe40003f2e000 */
[----:B------:R-:W-:Y:S02]  /*0190*/  FSETP.GEU.AND P0, PT, R3, -R4, PT ;  /* 0x800000040300720b */ /* 0x000fe40003f0e000 */
[----:B------:R-:W-:Y:S02]  /*01a0*/  FSEL R0, R0, RZ, P1 ;  /* 0x000000ff00007208 */ /* 0x000fe40000800000 */
[----:B------:R-:W-:-:S02]  /*01b0*/  FSEL R6, R6, RZ, P0 ;  /* 0x000000ff06067208 */ /* 0x000fc40000000000 */
[----:B------:R-:W-:Y:S02]  /*01c0*/  FSETP.GTU.AND P1, PT, R0, RZ, PT ;  /* 0x000000ff0000720b */ /* 0x000fe40003f2c000 */
[----:B------:R-:W-:Y:S02]  /*01d0*/  FSETP.GTU.AND P0, PT, R6, RZ, PT ;  /* 0x000000ff0600720b */ /* 0x000fe40003f0c000 */
[----:B------:R-:W-:Y:S02]  /*01e0*/  SEL R0, RZ, 0x1, P1 ;  /* 0x00000001ff007807 */ /* 0x000fe40000800000 */
[----:B------:R-:W-:Y:S02]  /*01f0*/  SEL R5, RZ, 0x100, P0 ;  /* 0x00000100ff057807 */ /* 0x000fe40000000000 */
[----:B------:R-:W-:-:S03]  /*0200*/  IADD3 R2, P2, R7, UR6, RZ ;  /* 0x0000000607027c10 */ /* 0x000fc6000ff5e0ff */
[----:B------:R-:W-:Y:S01]  /*0210*/  IMAD.IADD R5, R0, 0x1, R5 ;  /* 0x0000000100057824 */ /* 0x000fe200078e0205 */
[----:B------:R-:W-:-:S05]  /*0220*/  LEA.HI.X.SX32 R3, R7, UR7, 0x1, P2 ;  /* 0x0000000707037c11 */ /* 0x000fca00090f0eff */
[----:B------:R-:W-:Y:S01]  /*0230*/  STG.E.U16 desc[UR4][R2.64], R5 ;  /* 0x0000000502007986 */ /* 0x000fe2000c101504 */
[----:B------:R-:W-:Y:S05]  /*0240*/  EXIT ;  /* 0x000000000000794d */ /* 0x000fea0003800000 */
.L_x_0:
[----:B------:R-:W-:-:S00]  /*0250*/  BRA `(.L_x_0) ;  /* 0xfffffffc00fc7947 */ /* 0x000fc0000383ffff */
[----:B------:R-:W-:-:S00]  /*0260*/  NOP ;  /* 0x0000000000007918 */ /* 0x000fc00000000000 */
        /* <DEDUP_REMOVED lines=9> */
.L_x_1:


//--------------------- .nv.constant0.triton_poi_fused_convolution_relu_threshold_backward_9 --------------------------
	.section	.nv.constant0.triton_poi_fused_convolution_relu_threshold_backward_9,"a",@progbits
	.sectionflags	@""
	.align	4
.nv.constant0.triton_poi_fused_convolution_relu_threshold_backward_9:
	.zero		556
